//
// Generated by NVIDIA NVVM Compiler
//
// Compiler Build ID: CL-36424714
// Cuda compilation tools, release 13.0, V13.0.88
// Based on NVVM 20.0.0
//

.version 9.0
.target sm_100
.address_size 64

	// .globl	_Z22matrix_multiply_kernelPfiiS_iiS_ii

.visible .entry _Z22matrix_multiply_kernelPfiiS_iiS_ii(
	.param .u64 .ptr .align 1 _Z22matrix_multiply_kernelPfiiS_iiS_ii_param_0,
	.param .u32 _Z22matrix_multiply_kernelPfiiS_iiS_ii_param_1,
	.param .u32 _Z22matrix_multiply_kernelPfiiS_iiS_ii_param_2,
	.param .u64 .ptr .align 1 _Z22matrix_multiply_kernelPfiiS_iiS_ii_param_3,
	.param .u32 _Z22matrix_multiply_kernelPfiiS_iiS_ii_param_4,
	.param .u32 _Z22matrix_multiply_kernelPfiiS_iiS_ii_param_5,
	.param .u64 .ptr .align 1 _Z22matrix_multiply_kernelPfiiS_iiS_ii_param_6,
	.param .u32 _Z22matrix_multiply_kernelPfiiS_iiS_ii_param_7,
	.param .u32 _Z22matrix_multiply_kernelPfiiS_iiS_ii_param_8
)
{
	.reg .pred 	%p<13>;
	.reg .b32 	%r<42>;
	.reg .b32 	%f<68>;
	.reg .b64 	%rd<53>;

	ld.param.u64 	%rd7, [_Z22matrix_multiply_kernelPfiiS_iiS_ii_param_0];
	ld.param.u32 	%r18, [_Z22matrix_multiply_kernelPfiiS_iiS_ii_param_2];
	ld.param.u64 	%rd8, [_Z22matrix_multiply_kernelPfiiS_iiS_ii_param_3];
	ld.param.u32 	%r19, [_Z22matrix_multiply_kernelPfiiS_iiS_ii_param_5];
	ld.param.u64 	%rd6, [_Z22matrix_multiply_kernelPfiiS_iiS_ii_param_6];
	ld.param.u32 	%r21, [_Z22matrix_multiply_kernelPfiiS_iiS_ii_param_7];
	ld.param.u32 	%r20, [_Z22matrix_multiply_kernelPfiiS_iiS_ii_param_8];
	cvta.to.global.u64 	%rd1, %rd8;
	cvta.to.global.u64 	%rd2, %rd7;
	mov.u32 	%r22, %ctaid.y;
	mov.u32 	%r23, %ntid.y;
	mov.u32 	%r24, %tid.y;
	mad.lo.s32 	%r1, %r22, %r23, %r24;
	mov.u32 	%r25, %ctaid.x;
	mov.u32 	%r26, %ntid.x;
	mov.u32 	%r27, %tid.x;
	mad.lo.s32 	%r2, %r25, %r26, %r27;
	setp.ge.s32 	%p1, %r1, %r21;
	setp.ge.s32 	%p2, %r2, %r20;
	or.pred  	%p3, %p1, %p2;
	@%p3 bra 	$L__BB0_14;
	setp.lt.s32 	%p4, %r18, 1;
	mov.f32 	%f67, 0f00000000;
	@%p4 bra 	$L__BB0_13;
	mul.lo.s32 	%r3, %r18, %r1;
	and.b32  	%r4, %r18, 7;
	setp.lt.u32 	%p5, %r18, 8;
	mov.f32 	%f67, 0f00000000;
	mov.b32 	%r40, 0;
	@%p5 bra 	$L__BB0_5;
	and.b32  	%r40, %r18, 2147483640;
	neg.s32 	%r38, %r40;
	shl.b32 	%r7, %r19, 3;
	mul.wide.u32 	%rd9, %r3, 4;
	add.s64 	%rd10, %rd9, %rd2;
	add.s64 	%rd52, %rd10, 16;
	mov.f32 	%f67, 0f00000000;
	mul.wide.s32 	%rd13, %r19, 4;
	mov.u32 	%r37, %r2;
$L__BB0_4:
	.pragma "nounroll";
	ld.global.f32 	%f17, [%rd52+-16];
	mul.wide.s32 	%rd11, %r37, 4;
	add.s64 	%rd12, %rd1, %rd11;
	ld.global.f32 	%f18, [%rd12];
	fma.rn.f32 	%f19, %f17, %f18, %f67;
	ld.global.f32 	%f20, [%rd52+-12];
	add.s64 	%rd14, %rd12, %rd13;
	ld.global.f32 	%f21, [%rd14];
	fma.rn.f32 	%f22, %f20, %f21, %f19;
	ld.global.f32 	%f23, [%rd52+-8];
	add.s64 	%rd15, %rd14, %rd13;
	ld.global.f32 	%f24, [%rd15];
	fma.rn.f32 	%f25, %f23, %f24, %f22;
	ld.global.f32 	%f26, [%rd52+-4];
	add.s64 	%rd16, %rd15, %rd13;
	ld.global.f32 	%f27, [%rd16];
	fma.rn.f32 	%f28, %f26, %f27, %f25;
	ld.global.f32 	%f29, [%rd52];
	add.s64 	%rd17, %rd16, %rd13;
	ld.global.f32 	%f30, [%rd17];
	fma.rn.f32 	%f31, %f29, %f30, %f28;
	ld.global.f32 	%f32, [%rd52+4];
	add.s64 	%rd18, %rd17, %rd13;
	ld.global.f32 	%f33, [%rd18];
	fma.rn.f32 	%f34, %f32, %f33, %f31;
	ld.global.f32 	%f35, [%rd52+8];
	add.s64 	%rd19, %rd18, %rd13;
	ld.global.f32 	%f36, [%rd19];
	fma.rn.f32 	%f37, %f35, %f36, %f34;
	ld.global.f32 	%f38, [%rd52+12];
	add.s64 	%rd20, %rd19, %rd13;
	ld.global.f32 	%f39, [%rd20];
	fma.rn.f32 	%f67, %f38, %f39, %f37;
	add.s32 	%r38, %r38, 8;
	add.s32 	%r37, %r37, %r7;
	add.s64 	%rd52, %rd52, 32;
	setp.ne.s32 	%p6, %r38, 0;
	@%p6 bra 	$L__BB0_4;
$L__BB0_5:
	setp.eq.s32 	%p7, %r4, 0;
	@%p7 bra 	$L__BB0_13;
	and.b32  	%r13, %r18, 3;
	setp.lt.u32 	%p8, %r4, 4;
	@%p8 bra 	$L__BB0_8;
	add.s32 	%r29, %r40, %r3;
	mul.wide.u32 	%rd21, %r29, 4;
	add.s64 	%rd22, %rd2, %rd21;
	ld.global.f32 	%f41, [%rd22];
	mad.lo.s32 	%r30, %r40, %r19, %r2;
	mul.wide.s32 	%rd23, %r30, 4;
	add.s64 	%rd24, %rd1, %rd23;
	ld.global.f32 	%f42, [%rd24];
	fma.rn.f32 	%f43, %f41, %f42, %f67;
	cvt.u64.u32 	%rd25, %r3;
	cvt.u64.u32 	%rd26, %r40;
	add.s64 	%rd27, %rd26, %rd25;
	shl.b64 	%rd28, %rd27, 2;
	add.s64 	%rd29, %rd2, %rd28;
	ld.global.f32 	%f44, [%rd29+4];
	mul.wide.s32 	%rd30, %r19, 4;
	add.s64 	%rd31, %rd24, %rd30;
	ld.global.f32 	%f45, [%rd31];
	fma.rn.f32 	%f46, %f44, %f45, %f43;
	ld.global.f32 	%f47, [%rd29+8];
	add.s64 	%rd32, %rd31, %rd30;
	ld.global.f32 	%f48, [%rd32];
	fma.rn.f32 	%f49, %f47, %f48, %f46;
	ld.global.f32 	%f50, [%rd29+12];
	add.s64 	%rd33, %rd32, %rd30;
	ld.global.f32 	%f51, [%rd33];
	fma.rn.f32 	%f67, %f50, %f51, %f49;
	add.s32 	%r40, %r40, 4;
$L__BB0_8:
	setp.eq.s32 	%p9, %r13, 0;
	@%p9 bra 	$L__BB0_13;
	setp.eq.s32 	%p10, %r13, 1;
	@%p10 bra 	$L__BB0_11;
	add.s32 	%r31, %r40, %r3;
	mul.wide.u32 	%rd34, %r31, 4;
	add.s64 	%rd35, %rd2, %rd34;
	ld.global.f32 	%f53, [%rd35];
	mad.lo.s32 	%r32, %r40, %r19, %r2;
	mul.wide.s32 	%rd36, %r32, 4;
	add.s64 	%rd37, %rd1, %rd36;
	ld.global.f32 	%f54, [%rd37];
	fma.rn.f32 	%f55, %f53, %f54, %f67;
	cvt.u64.u32 	%rd38, %r3;
	cvt.u64.u32 	%rd39, %r40;
	add.s64 	%rd40, %rd39, %rd38;
	shl.b64 	%rd41, %rd40, 2;
	add.s64 	%rd42, %rd2, %rd41;
	ld.global.f32 	%f56, [%rd42+4];
	mul.wide.s32 	%rd43, %r19, 4;
	add.s64 	%rd44, %rd37, %rd43;
	ld.global.f32 	%f57, [%rd44];
	fma.rn.f32 	%f67, %f56, %f57, %f55;
	add.s32 	%r40, %r40, 2;
$L__BB0_11:
	and.b32  	%r33, %r18, 1;
	setp.eq.b32 	%p11, %r33, 1;
	not.pred 	%p12, %p11;
	@%p12 bra 	$L__BB0_13;
	add.s32 	%r34, %r40, %r3;
	mul.wide.u32 	%rd45, %r34, 4;
	add.s64 	%rd46, %rd2, %rd45;
	ld.global.f32 	%f58, [%rd46];
	mad.lo.s32 	%r35, %r40, %r19, %r2;
	mul.wide.s32 	%rd47, %r35, 4;
	add.s64 	%rd48, %rd1, %rd47;
	ld.global.f32 	%f59, [%rd48];
	fma.rn.f32 	%f67, %f58, %f59, %f67;
$L__BB0_13:
	mad.lo.s32 	%r36, %r20, %r1, %r2;
	cvta.to.global.u64 	%rd49, %rd6;
	mul.wide.s32 	%rd50, %r36, 4;
	add.s64 	%rd51, %rd49, %rd50;
	st.global.f32 	[%rd51], %f67;
$L__BB0_14:
	ret;

}


// ===== COMPILED SASS (sm_100) =====

	.target	sm_100

	.elftype	@"ET_EXEC"


//--------------------- .note.nv.tkinfo           --------------------------
	.section	.note.nv.tkinfo,"",@"SHT_NOTE"
	.sectionflags	@"SHF_NOTE_NV_TKINFO"
	.tkinfo
        /*0018*/ 	.word	0x00000002
        /*0030*/ 	.string	""
        /*0030*/ 	.string	"ptxas"
        /*0030*/ 	.string	"Cuda compilation tools, release 13.0, V13.0.88"
        /*0030*/ 	.string	"Build cuda_13.0.r13.0/compiler.36424714_0"
        /*0030*/ 	.string	"-arch sm_100 -m 64 "



//--------------------- .note.nv.cuinfo           --------------------------
	.section	.note.nv.cuinfo,"",@"SHT_NOTE"
	.sectionflags	@"SHF_NOTE_NV_CUINFO"
        /*0018*/ 	.short	0x0002
        /*001a*/ 	.short	0x0064
        /*001c*/ 	.short	0x0082
	.zero		2


//--------------------- .nv.info                  --------------------------
	.section	.nv.info,"",@"SHT_CUDA_INFO"
	.align	4


	//----- nvinfo : EIATTR_REGCOUNT
	.align		4
        /*0000*/ 	.byte	0x04, 0x2f
        /*0002*/ 	.short	(.L_1 - .L_0)
	.align		4
.L_0:
        /*0004*/ 	.word	index@(_Z22matrix_multiply_kernelPfiiS_iiS_ii)
        /*0008*/ 	.word	0x00000020


	//----- nvinfo : EIATTR_FRAME_SIZE
	.align		4
.L_1:
        /*000c*/ 	.byte	0x04, 0x11
        /*000e*/ 	.short	(.L_3 - .L_2)
	.align		4
.L_2:
        /*0010*/ 	.word	index@(_Z22matrix_multiply_kernelPfiiS_iiS_ii)
        /*0014*/ 	.word	0x00000000


	//----- nvinfo : EIATTR_MIN_STACK_SIZE
	.align		4
.L_3:
        /*0018*/ 	.byte	0x04, 0x12
        /*001a*/ 	.short	(.L_5 - .L_4)
	.align		4
.L_4:
        /*001c*/ 	.word	index@(_Z22matrix_multiply_kernelPfiiS_iiS_ii)
        /*0020*/ 	.word	0x00000000
.L_5:


//--------------------- .nv.compat                --------------------------
	.section	.nv.compat,"",@"SHT_CUDA_COMPAT_INFO"
	.align	4
        /*0000*/ 	.byte	0x02, 0x09, 0x00, 0x00, 0x02, 0x02, 0x01, 0x00, 0x02, 0x05, 0x05, 0x00, 0x03, 0x07, 0x01, 0x01
        /*0010*/ 	.byte	0x02, 0x03, 0x00, 0x00, 0x02, 0x06, 0x01, 0x00, 0x04, 0x0b, 0x08, 0x00, 0x09, 0x00, 0x00, 0x00
        /*0020*/ 	.byte	0x00, 0x00, 0x00, 0x00


//--------------------- .nv.info._Z22matrix_multiply_kernelPfiiS_iiS_ii --------------------------
	.section	.nv.info._Z22matrix_multiply_kernelPfiiS_iiS_ii,"",@"SHT_CUDA_INFO"
	.sectionflags	@""
	.align	4


	//----- nvinfo : EIATTR_CUDA_API_VERSION
	.align		4
        /*0000*/ 	.byte	0x04, 0x37
        /*0002*/ 	.short	(.L_7 - .L_6)
.L_6:
        /*0004*/ 	.word	0x00000082


	//----- nvinfo : EIATTR_KPARAM_INFO
	.align		4
.L_7:
        /*0008*/ 	.byte	0x04, 0x17
        /*000a*/ 	.short	(.L_9 - .L_8)
.L_8:
        /*000c*/ 	.word	0x00000000
        /*0010*/ 	.short	0x0008
        /*0012*/ 	.short	0x002c
        /*0014*/ 	.byte	0x00, 0xf0, 0x11, 0x00


	//----- nvinfo : EIATTR_KPARAM_INFO
	.align		4
.L_9:
        /*0018*/ 	.byte	0x04, 0x17
        /*001a*/ 	.short	(.L_11 - .L_10)
.L_10:
        /*001c*/ 	.word	0x00000000
        /*0020*/ 	.short	0x0007
        /*0022*/ 	.short	0x0028
        /*0024*/ 	.byte	0x00, 0xf0, 0x11, 0x00


	//----- nvinfo : EIATTR_KPARAM_INFO
	.align		4
.L_11:
        /*0028*/ 	.byte	0x04, 0x17
        /*002a*/ 	.short	(.L_13 - .L_12)
.L_12:
        /*002c*/ 	.word	0x00000000
        /*0030*/ 	.short	0x0006
        /*0032*/ 	.short	0x0020
        /*0034*/ 	.byte	0x00, 0xf5, 0x21, 0x00


	//----- nvinfo : EIATTR_KPARAM_INFO
	.align		4
.L_13:
        /*0038*/ 	.byte	0x04, 0x17
        /*003a*/ 	.short	(.L_15 - .L_14)
.L_14:
        /*003c*/ 	.word	0x00000000
        /*0040*/ 	.short	0x0005
        /*0042*/ 	.short	0x001c
        /*0044*/ 	.byte	0x00, 0xf0, 0x11, 0x00


	//----- nvinfo : EIATTR_KPARAM_INFO
	.align		4
.L_15:
        /*0048*/ 	.byte	0x04, 0x17
        /*004a*/ 	.short	(.L_17 - .L_16)
.L_16:
        /*004c*/ 	.word	0x00000000
        /*0050*/ 	.short	0x0004
        /*0052*/ 	.short	0x0018
        /*0054*/ 	.byte	0x00, 0xf0, 0x11, 0x00


	//----- nvinfo : EIATTR_KPARAM_INFO
	.align		4
.L_17:
        /*0058*/ 	.byte	0x04, 0x17
        /*005a*/ 	.short	(.L_19 - .L_18)
.L_18:
        /*005c*/ 	.word	0x00000000
        /*0060*/ 	.short	0x0003
        /*0062*/ 	.short	0x0010
        /*0064*/ 	.byte	0x00, 0xf5, 0x21, 0x00


	//----- nvinfo : EIATTR_KPARAM_INFO
	.align		4
.L_19:
        /*0068*/ 	.byte	0x04, 0x17
        /*006a*/ 	.short	(.L_21 - .L_20)
.L_20:
        /*006c*/ 	.word	0x00000000
        /*0070*/ 	.short	0x0002
        /*0072*/ 	.short	0x000c
        /*0074*/ 	.byte	0x00, 0xf0, 0x11, 0x00


	//----- nvinfo : EIATTR_KPARAM_INFO
	.align		4
.L_21:
        /*0078*/ 	.byte	0x04, 0x17
        /*007a*/ 	.short	(.L_23 - .L_22)
.L_22:
        /*007c*/ 	.word	0x00000000
        /*0080*/ 	.short	0x0001
        /*0082*/ 	.short	0x0008
        /*0084*/ 	.byte	0x00, 0xf0, 0x11, 0x00


	//----- nvinfo : EIATTR_KPARAM_INFO
	.align		4
.L_23:
        /*0088*/ 	.byte	0x04, 0x17
        /*008a*/ 	.short	(.L_25 - .L_24)
.L_24:
        /*008c*/ 	.word	0x00000000
        /*0090*/ 	.short	0x0000
        /*0092*/ 	.short	0x0000
        /*0094*/ 	.byte	0x00, 0xf5, 0x21, 0x00


	//----- nvinfo : EIATTR_SPARSE_MMA_MASK
	.align		4
.L_25:
        /*0098*/ 	.byte	0x03, 0x50
        /*009a*/ 	.short	0x0000


	//----- nvinfo : EIATTR_MAXREG_COUNT
	.align		4
        /*009c*/ 	.byte	0x03, 0x1b
        /*009e*/ 	.short	0x00ff


	//----- nvinfo : EIATTR_MERCURY_ISA_VERSION
	.align		4
        /*00a0*/ 	.byte	0x03, 0x5f
        /*00a2*/ 	.short	0x0101


	//----- nvinfo : EIATTR_VRC_CTA_INIT_COUNT
	.align		4
        /*00a4*/ 	.byte	0x02, 0x4a
	.zero		1
	.zero		1


	//----- nvinfo : EIATTR_EXIT_INSTR_OFFSETS
	.align		4
        /*00a8*/ 	.byte	0x04, 0x1c
        /*00aa*/ 	.short	(.L_27 - .L_26)


	//   ....[0]....
.L_26:
        /*00ac*/ 	.word	0x000000c0


	//   ....[1]....
        /*00b0*/ 	.word	0x00000930


	//----- nvinfo : EIATTR_CBANK_PARAM_SIZE
	.align		4
.L_27:
        /*00b4*/ 	.byte	0x03, 0x19
        /*00b6*/ 	.short	0x0030


	//----- nvinfo : EIATTR_PARAM_CBANK
	.align		4
        /*00b8*/ 	.byte	0x04, 0x0a
        /*00ba*/ 	.short	(.L_29 - .L_28)
	.align		4
.L_28:
        /*00bc*/ 	.word	index@(.nv.constant0._Z22matrix_multiply_kernelPfiiS_iiS_ii)
        /*00c0*/ 	.short	0x0380
        /*00c2*/ 	.short	0x0030


	//----- nvinfo : EIATTR_SW_WAR
	.align		4
.L_29:
        /*00c4*/ 	.byte	0x04, 0x36
        /*00c6*/ 	.short	(.L_31 - .L_30)
.L_30:
        /*00c8*/ 	.word	0x00000008
.L_31:


//--------------------- .nv.callgraph             --------------------------
	.section	.nv.callgraph,"",@"SHT_CUDA_CALLGRAPH"
	.align	4
	.sectionentsize	8
	.align		4
        /*0000*/ 	.word	0x00000000
	.align		4
        /*0004*/ 	.word	0xffffffff
	.align		4
        /*0008*/ 	.word	0x00000000
	.align		4
        /*000c*/ 	.word	0xfffffffe
	.align		4
        /*0010*/ 	.word	0x00000000
	.align		4
        /*0014*/ 	.word	0xfffffffd
	.align		4
        /*0018*/ 	.word	0x00000000
	.align		4
        /*001c*/ 	.word	0xfffffffc


//--------------------- .text._Z22matrix_multiply_kernelPfiiS_iiS_ii --------------------------
	.section	.text._Z22matrix_multiply_kernelPfiiS_iiS_ii,"ax",@progbits
	.align	128
        .global         _Z22matrix_multiply_kernelPfiiS_iiS_ii
        .type           _Z22matrix_multiply_kernelPfiiS_iiS_ii,@function
        .size           _Z22matrix_multiply_kernelPfiiS_iiS_ii,(.L_x_6 - _Z22matrix_multiply_kernelPfiiS_iiS_ii)
        .other          _Z22matrix_multiply_kernelPfiiS_iiS_ii,@"STO_CUDA_ENTRY STV_DEFAULT"
_Z22matrix_multiply_kernelPfiiS_iiS_ii:
.text._Z22matrix_multiply_kernelPfiiS_iiS_ii:
[----:B------:R-:W-:Y:S01]  /*0000*/  LDC R1, c[0x0][0x37c] ;  /* 0x0000df00ff017b82 */ /* 0x000fe20000000800 */
[----:B------:R-:W0:Y:S07]  /*0010*/  S2R R3, SR_TID.X ;  /* 0x0000000000037919 */ /* 0x000e2e0000002100 */
[----:B------:R-:W1:Y:S01]  /*0020*/  LDC R15, c[0x0][0x364] ;  /* 0x0000d900ff0f7b82 */ /* 0x000e620000000800 */
[----:B------:R-:W2:Y:S01]  /*0030*/  LDCU.64 UR10, c[0x0][0x3a8] ;  /* 0x00007500ff0a77ac */ /* 0x000ea20008000a00 */
[----:B------:R-:W1:Y:S06]  /*0040*/  S2R R2, SR_TID.Y ;  /* 0x0000000000027919 */ /* 0x000e6c0000002200 */
[----:B------:R-:W0:Y:S08]  /*0050*/  S2UR UR5, SR_CTAID.X ;  /* 0x00000000000579c3 */ /* 0x000e300000002500 */
[----:B------:R-:W0:Y:S08]  /*0060*/  LDC R0, c[0x0][0x360] ;  /* 0x0000d800ff007b82 */ /* 0x000e300000000800 */
[----:B------:R-:W1:Y:S01]  /*0070*/  S2UR UR4, SR_CTAID.Y ;  /* 0x00000000000479c3 */ /* 0x000e620000002600 */
[----:B0-----:R-:W-:-:S05]  /*0080*/  IMAD R0, R0, UR5, R3 ;  /* 0x0000000500007c24 */ /* 0x001fca000f8e0203 */
[----:B--2---:R-:W-:Y:S01]  /*0090*/  ISETP.GE.AND P0, PT, R0, UR11, PT ;  /* 0x0000000b00007c0c */ /* 0x004fe2000bf06270 */
[----:B-1----:R-:W-:-:S05]  /*00a0*/  IMAD R15, R15, UR4, R2 ;  /* 0x000000040f0f7c24 */ /* 0x002fca000f8e0202 */
[----:B------:R-:W-:-:S13]  /*00b0*/  ISETP.GE.OR P0, PT, R15, UR10, P0 ;  /* 0x0000000a0f007c0c */ /* 0x000fda0008706670 */
[----:B------:R-:W-:Y:S05]  /*00c0*/  @P0 EXIT ;  /* 0x000000000000094d */ /* 0x000fea0003800000 */
[----:B------:R-:W0:Y:S01]  /*00d0*/  LDCU UR5, c[0x0][0x38c] ;  /* 0x00007180ff0577ac */ /* 0x000e220008000800 */
[----:B------:R-:W-:Y:S01]  /*00e0*/  HFMA2 R17, -RZ, RZ, 0, 0 ;  /* 0x00000000ff117431 */ /* 0x000fe200000001ff */
[----:B------:R-:W1:Y:S01]  /*00f0*/  LDCU.64 UR8, c[0x0][0x358] ;  /* 0x00006b00ff0877ac */ /* 0x000e620008000a00 */
[----:B0-----:R-:W-:-:S09]  /*0100*/  UISETP.GE.AND UP0, UPT, UR5, 0x1, UPT ;  /* 0x000000010500788c */ /* 0x001fd2000bf06270 */
[----:B-1----:R-:W-:Y:S05]  /*0110*/  BRA.U !UP0, `(.L_x_0) ;  /* 0x0000000508f47547 */ /* 0x002fea000b800000 */
[----:B------:R-:W-:Y:S02]  /*0120*/  UISETP.GE.U32.AND UP1, UPT, UR5, 0x8, UPT ;  /* 0x000000080500788c */ /* 0x000fe4000bf26070 */
[----:B------:R-:W-:Y:S01]  /*0130*/  IMAD R14, R15, UR5, RZ ;  /* 0x000000050f0e7c24 */ /* 0x000fe2000f8e02ff */
[----:B------:R-:W-:Y:S01]  /*0140*/  ULOP3.LUT UR6, UR5, 0x7, URZ, 0xc0, !UPT ;  /* 0x0000000705067892 */ /* 0x000fe2000f8ec0ff */
[----:B------:R-:W-:Y:S01]  /*0150*/  MOV R17, RZ ;  /* 0x000000ff00117202 */ /* 0x000fe20000000f00 */
[----:B------:R-:W-:Y:S02]  /*0160*/  UMOV UR4, URZ ;  /* 0x000000ff00047c82 */ /* 0x000fe40008000000 */
[----:B------:R-:W-:Y:S02]  /*0170*/  UISETP.NE.AND UP0, UPT, UR6, URZ, UPT ;  /* 0x000000ff0600728c */ /* 0x000fe4000bf05270 */
[----:B------:R-:W-:Y:S09]  /*0180*/  BRA.U !UP1, `(.L_x_1) ;  /* 0x0000000109c47547 */ /* 0x000ff2000b800000 */
[----:B------:R-:W0:Y:S01]  /*0190*/  LDC.64 R2, c[0x0][0x380] ;  /* 0x0000e000ff027b82 */ /* 0x000e220000000a00 */
[----:B------:R-:W-:Y:S01]  /*01a0*/  ULOP3.LUT UR4, UR5, 0x7ffffff8, URZ, 0xc0, !UPT ;  /* 0x7ffffff805047892 */ /* 0x000fe2000f8ec0ff */
[----:B------:R-:W-:Y:S02]  /*01b0*/  MOV R17, RZ ;  /* 0x000000ff00117202 */ /* 0x000fe40000000f00 */
[----:B------:R-:W-:Y:S01]  /*01c0*/  MOV R16, R0 ;  /* 0x0000000000107202 */ /* 0x000fe20000000f00 */
[----:B------:R-:W-:Y:S01]  /*01d0*/  UIADD3 UR7, UPT, UPT, -UR4, URZ, URZ ;  /* 0x000000ff04077290 */ /* 0x000fe2000fffe1ff */
[----:B0-----:R-:W-:-:S03]  /*01e0*/  IMAD.WIDE.U32 R2, R14, 0x4, R2 ;  /* 0x000000040e027825 */ /* 0x001fc600078e0002 */
[----:B------:R-:W-:-:S04]  /*01f0*/  IADD3 R4, P0, PT, R2, 0x10, RZ ;  /* 0x0000001002047810 */ /* 0x000fc80007f1e0ff */
[----:B------:R-:W-:-:S09]  /*0200*/  IADD3.X R3, PT, PT, RZ, R3, RZ, P0, !PT ;  /* 0x00000003ff037210 */ /* 0x000fd200007fe4ff */
.L_x_2:
[----:B------:R-:W0:Y:S01]  /*0210*/  LDC.64 R10, c[0x0][0x390] ;  /* 0x0000e400ff0a7b82 */ /* 0x000e220000000a00 */
[----:B------:R-:W-:-:S05]  /*0220*/  MOV R2, R4 ;  /* 0x0000000400027202 */ /* 0x000fca0000000f00 */
[----:B------:R-:W2:Y:S02]  /*0230*/  LDG.E R18, desc[UR8][R2.64+-0x10] ;  /* 0xfffff00802127981 */ /* 0x000ea4000c1e1900 */
[----:B------:R-:W1:Y:S02]  /*0240*/  LDC R19, c[0x0][0x39c] ;  /* 0x0000e700ff137b82 */ /* 0x000e640000000800 */
[----:B------:R-:W3:Y:S04]  /*0250*/  LDG.E R22, desc[UR8][R2.64+-0xc] ;  /* 0xfffff40802167981 */ /* 0x000ee8000c1e1900 */
[----:B------:R-:W4:Y:S04]  /*0260*/  LDG.E R23, desc[UR8][R2.64+-0x8] ;  /* 0xfffff80802177981 */ /* 0x000f28000c1e1900 */
[----:B------:R-:W5:Y:S04]  /*0270*/  LDG.E R25, desc[UR8][R2.64+-0x4] ;  /* 0xfffffc0802197981 */ /* 0x000f68000c1e1900 */
[----:B------:R-:W5:Y:S01]  /*0280*/  LDG.E R26, desc[UR8][R2.64] ;  /* 0x00000008021a7981 */ /* 0x000f62000c1e1900 */
[----:B0-----:R-:W-:-:S05]  /*0290*/  IMAD.WIDE R10, R16, 0x4, R10 ;  /* 0x00000004100a7825 */ /* 0x001fca00078e020a */
[----:B------:R0:W2:Y:S01]  /*02a0*/  LDG.E R20, desc[UR8][R10.64] ;  /* 0x000000080a147981 */ /* 0x0000a2000c1e1900 */
[----:B-1----:R-:W-:-:S05]  /*02b0*/  IMAD.WIDE R28, R19, 0x4, R10 ;  /* 0x00000004131c7825 */ /* 0x002fca00078e020a */
[----:B------:R-:W3:Y:S01]  /*02c0*/  LDG.E R21, desc[UR8][R28.64] ;  /* 0x000000081c157981 */ /* 0x000ee2000c1e1900 */
[----:B------:R-:W-:-:S05]  /*02d0*/  IMAD.WIDE R12, R19, 0x4, R28 ;  /* 0x00000004130c7825 */ /* 0x000fca00078e021c */
[----:B------:R1:W4:Y:S01]  /*02e0*/  LDG.E R24, desc[UR8][R12.64] ;  /* 0x000000080c187981 */ /* 0x000322000c1e1900 */
[----:B------:R-:W-:-:S03]  /*02f0*/  IMAD.WIDE R8, R19, 0x4, R12 ;  /* 0x0000000413087825 */ /* 0x000fc600078e020c */
[----:B------:R-:W5:Y:S01]  /*0300*/  LDG.E R28, desc[UR8][R2.64+0x4] ;  /* 0x00000408021c7981 */ /* 0x000f62000c1e1900 */
[----:B------:R-:W-:-:S03]  /*0310*/  IMAD.WIDE R4, R19, 0x4, R8 ;  /* 0x0000000413047825 */ /* 0x000fc600078e0208 */
[----:B------:R-:W5:Y:S04]  /*0320*/  LDG.E R29, desc[UR8][R2.64+0x8] ;  /* 0x00000808021d7981 */ /* 0x000f68000c1e1900 */
[----:B------:R-:W5:Y:S01]  /*0330*/  LDG.E R8, desc[UR8][R8.64] ;  /* 0x0000000808087981 */ /* 0x000f62000c1e1900 */
[----:B------:R-:W-:-:S03]  /*0340*/  IMAD.WIDE R6, R19, 0x4, R4 ;  /* 0x0000000413067825 */ /* 0x000fc600078e0204 */
[----:B------:R1:W5:Y:S01]  /*0350*/  LDG.E R5, desc[UR8][R4.64] ;  /* 0x0000000804057981 */ /* 0x000362000c1e1900 */
[----:B0-----:R-:W-:-:S03]  /*0360*/  IMAD.WIDE R10, R19, 0x4, R6 ;  /* 0x00000004130a7825 */ /* 0x001fc600078e0206 */
[----:B------:R-:W5:Y:S01]  /*0370*/  LDG.E R7, desc[UR8][R6.64] ;  /* 0x0000000806077981 */ /* 0x000f62000c1e1900 */
[----:B-1----:R-:W-:-:S03]  /*0380*/  IMAD.WIDE R12, R19, 0x4, R10 ;  /* 0x00000004130c7825 */ /* 0x002fc600078e020a */
[----:B------:R-:W5:Y:S04]  /*0390*/  LDG.E R27, desc[UR8][R10.64] ;  /* 0x000000080a1b7981 */ /* 0x000f68000c1e1900 */
[----:B------:R0:W5:Y:S04]  /*03a0*/  LDG.E R9, desc[UR8][R2.64+0xc] ;  /* 0x00000c0802097981 */ /* 0x000168000c1e1900 */
[----:B------:R-:W5:Y:S01]  /*03b0*/  LDG.E R12, desc[UR8][R12.64] ;  /* 0x000000080c0c7981 */ /* 0x000f62000c1e1900 */
[----:B------:R-:W-:-:S04]  /*03c0*/  UIADD3 UR7, UPT, UPT, UR7, 0x8, URZ ;  /* 0x0000000807077890 */ /* 0x000fc8000fffe0ff */
[----:B------:R-:W-:Y:S01]  /*03d0*/  UISETP.NE.AND UP1, UPT, UR7, URZ, UPT ;  /* 0x000000ff0700728c */ /* 0x000fe2000bf25270 */
[----:B------:R-:W-:Y:S02]  /*03e0*/  IADD3 R4, P0, PT, R2, 0x20, RZ ;  /* 0x0000002002047810 */ /* 0x000fe40007f1e0ff */
[----:B------:R-:W-:Y:S02]  /*03f0*/  LEA R16, R19, R16, 0x3 ;  /* 0x0000001013107211 */ /* 0x000fe400078e18ff */
[----:B0-----:R-:W-:Y:S01]  /*0400*/  IADD3.X R3, PT, PT, RZ, R3, RZ, P0, !PT ;  /* 0x00000003ff037210 */ /* 0x001fe200007fe4ff */
[----:B--2---:R-:W-:-:S04]  /*0410*/  FFMA R17, R18, R20, R17 ;  /* 0x0000001412117223 */ /* 0x004fc80000000011 */
[----:B---3--:R-:W-:-:S04]  /*0420*/  FFMA R22, R22, R21, R17 ;  /* 0x0000001516167223 */ /* 0x008fc80000000011 */
[----:B----4-:R-:W-:-:S04]  /*0430*/  FFMA R22, R23, R24, R22 ;  /* 0x0000001817167223 */ /* 0x010fc80000000016 */
[----:B-----5:R-:W-:-:S04]  /*0440*/  FFMA R25, R25, R8, R22 ;  /* 0x0000000819197223 */ /* 0x020fc80000000016 */
[----:B------:R-:W-:-:S04]  /*0450*/  FFMA R5, R26, R5, R25 ;  /* 0x000000051a057223 */ /* 0x000fc80000000019 */
[----:B------:R-:W-:-:S04]  /*0460*/  FFMA R28, R28, R7, R5 ;  /* 0x000000071c1c7223 */ /* 0x000fc80000000005 */
[----:B------:R-:W-:-:S04]  /*0470*/  FFMA R28, R29, R27, R28 ;  /* 0x0000001b1d1c7223 */ /* 0x000fc8000000001c */
[----:B------:R-:W-:Y:S01]  /*0480*/  FFMA R17, R9, R12, R28 ;  /* 0x0000000c09117223 */ /* 0x000fe2000000001c */
[----:B------:R-:W-:Y:S06]  /*0490*/  BRA.U UP1, `(.L_x_2) ;  /* 0xfffffffd015c7547 */ /* 0x000fec000b83ffff */
.L_x_1:
[----:B------:R-:W-:Y:S05]  /*04a0*/  BRA.U !UP0, `(.L_x_0) ;  /* 0x0000000508107547 */ /* 0x000fea000b800000 */
[----:B------:R-:W-:Y:S02]  /*04b0*/  UISETP.GE.U32.AND UP0, UPT, UR6, 0x4, UPT ;  /* 0x000000040600788c */ /* 0x000fe4000bf06070 */
[----:B------:R-:W-:-:S04]  /*04c0*/  ULOP3.LUT UR7, UR5, 0x3, URZ, 0xc0, !UPT ;  /* 0x0000000305077892 */ /* 0x000fc8000f8ec0ff */
[----:B------:R-:W-:-:S03]  /*04d0*/  UISETP.NE.AND UP1, UPT, UR7, URZ, UPT ;  /* 0x000000ff0700728c */ /* 0x000fc6000bf25270 */
[----:B------:R-:W-:Y:S08]  /*04e0*/  BRA.U !UP0, `(.L_x_3) ;  /* 0x0000000108707547 */ /* 0x000ff0000b800000 */
[----:B------:R-:W0:Y:S01]  /*04f0*/  LDC R13, c[0x0][0x39c] ;  /* 0x0000e700ff0d7b82 */ /* 0x000e220000000800 */
[----:B------:R-:W1:Y:S01]  /*0500*/  LDCU.64 UR12, c[0x0][0x380] ;  /* 0x00007000ff0c77ac */ /* 0x000e620008000a00 */
[C---:B------:R-:W-:Y:S02]  /*0510*/  IADD3 R3, PT, PT, R14.reuse, UR4, RZ ;  /* 0x000000040e037c10 */ /* 0x040fe4000fffe0ff */
[----:B------:R-:W-:-:S04]  /*0520*/  IADD3 R10, P0, PT, R14, UR4, RZ ;  /* 0x000000040e0a7c10 */ /* 0x000fc8000ff1e0ff */
[----:B------:R-:W2:Y:S08]  /*0530*/  LDC.64 R6, c[0x0][0x390] ;  /* 0x0000e400ff067b82 */ /* 0x000eb00000000a00 */
[----:B------:R-:W3:Y:S01]  /*0540*/  LDC.64 R4, c[0x0][0x380] ;  /* 0x0000e000ff047b82 */ /* 0x000ee20000000a00 */
[----:B0-----:R-:W-:-:S04]  /*0550*/  IMAD R9, R13, UR4, R0 ;  /* 0x000000040d097c24 */ /* 0x001fc8000f8e0200 */
[----:B--2---:R-:W-:-:S04]  /*0560*/  IMAD.WIDE R6, R9, 0x4, R6 ;  /* 0x0000000409067825 */ /* 0x004fc800078e0206 */
[----:B------:R-:W-:Y:S02]  /*0570*/  IMAD.WIDE R8, R13, 0x4, R6 ;  /* 0x000000040d087825 */ /* 0x000fe400078e0206 */
[----:B------:R-:W2:Y:S02]  /*0580*/  LDG.E R6, desc[UR8][R6.64] ;  /* 0x0000000806067981 */ /* 0x000ea4000c1e1900 */
[----:B---3--:R-:W-:Y:S01]  /*0590*/  IMAD.WIDE.U32 R4, R3, 0x4, R4 ;  /* 0x0000000403047825 */ /* 0x008fe200078e0004 */
[----:B------:R-:W-:Y:S02]  /*05a0*/  IADD3.X R3, PT, PT, RZ, RZ, RZ, P0, !PT ;  /* 0x000000ffff037210 */ /* 0x000fe400007fe4ff */
[----:B-1----:R-:W-:-:S03]  /*05b0*/  LEA R2, P0, R10, UR12, 0x2 ;  /* 0x0000000c0a027c11 */ /* 0x002fc6000f8010ff */
[----:B------:R-:W2:Y:S01]  /*05c0*/  LDG.E R4, desc[UR8][R4.64] ;  /* 0x0000000804047981 */ /* 0x000ea2000c1e1900 */
[----:B------:R-:W-:Y:S01]  /*05d0*/  LEA.HI.X R3, R10, UR13, R3, 0x2, P0 ;  /* 0x0000000d0a037c11 */ /* 0x000fe200080f1403 */
[C---:B------:R-:W-:Y:S02]  /*05e0*/  IMAD.WIDE R10, R13.reuse, 0x4, R8 ;  /* 0x000000040d0a7825 */ /* 0x040fe400078e0208 */
[----:B------:R-:W3:Y:S04]  /*05f0*/  LDG.E R8, desc[UR8][R8.64] ;  /* 0x0000000808087981 */ /* 0x000ee8000c1e1900 */
[----:B------:R-:W3:Y:S01]  /*0600*/  LDG.E R16, desc[UR8][R2.64+0x4] ;  /* 0x0000040802107981 */ /* 0x000ee2000c1e1900 */
[----:B------:R-:W-:-:S03]  /*0610*/  IMAD.WIDE R12, R13, 0x4, R10 ;  /* 0x000000040d0c7825 */ /* 0x000fc600078e020a */
[----:B------:R-:W4:Y:S04]  /*0620*/  LDG.E R18, desc[UR8][R10.64] ;  /* 0x000000080a127981 */ /* 0x000f28000c1e1900 */
[----:B------:R-:W4:Y:S04]  /*0630*/  LDG.E R19, desc[UR8][R2.64+0x8] ;  /* 0x0000080802137981 */ /* 0x000f28000c1e1900 */
[----:B------:R-:W5:Y:S04]  /*0640*/  LDG.E R21, desc[UR8][R2.64+0xc] ;  /* 0x00000c0802157981 */ /* 0x000f68000c1e1900 */
[----:B------:R-:W5:Y:S01]  /*0650*/  LDG.E R12, desc[UR8][R12.64] ;  /* 0x000000080c0c7981 */ /* 0x000f62000c1e1900 */
[----:B------:R-:W-:Y:S01]  /*0660*/  UIADD3 UR4, UPT, UPT, UR4, 0x4, URZ ;  /* 0x0000000404047890 */ /* 0x000fe2000fffe0ff */
[----:B--2---:R-:W-:-:S04]  /*0670*/  FFMA R17, R4, R6, R17 ;  /* 0x0000000604117223 */ /* 0x004fc80000000011 */
[----:B---3--:R-:W-:-:S04]  /*0680*/  FFMA R16, R16, R8, R17 ;  /* 0x0000000810107223 */ /* 0x008fc80000000011 */
[----:B----4-:R-:W-:-:S04]  /*0690*/  FFMA R16, R19, R18, R16 ;  /* 0x0000001213107223 */ /* 0x010fc80000000010 */
[----:B-----5:R-:W-:-:S07]  /*06a0*/  FFMA R17, R21, R12, R16 ;  /* 0x0000000c15117223 */ /* 0x020fce0000000010 */
.L_x_3:
[----:B------:R-:W-:Y:S05]  /*06b0*/  BRA.U !UP1, `(.L_x_0) ;  /* 0x00000001098c7547 */ /* 0x000fea000b800000 */
[----:B------:R-:W-:Y:S02]  /*06c0*/  UISETP.NE.AND UP0, UPT, UR7, 0x1, UPT ;  /* 0x000000010700788c */ /* 0x000fe4000bf05270 */
[----:B------:R-:W-:-:S04]  /*06d0*/  ULOP3.LUT UR5, UR5, 0x1, URZ, 0xc0, !UPT ;  /* 0x0000000105057892 */ /* 0x000fc8000f8ec0ff */
[----:B------:R-:W-:-:S03]  /*06e0*/  UISETP.NE.U32.AND UP1, UPT, UR5, 0x1, UPT ;  /* 0x000000010500788c */ /* 0x000fc6000bf25070 */
[----:B------:R-:W-:Y:S08]  /*06f0*/  BRA.U !UP0, `(.L_x_4) ;  /* 0x0000000108507547 */ /* 0x000ff0000b800000 */
[----:B------:R-:W0:Y:S01]  /*0700*/  LDC R9, c[0x0][0x39c] ;  /* 0x0000e700ff097b82 */ /* 0x000e220000000800 */
[----:B------:R-:W1:Y:S01]  /*0710*/  LDCU.64 UR6, c[0x0][0x380] ;  /* 0x00007000ff0677ac */ /* 0x000e620008000a00 */
[C---:B------:R-:W-:Y:S02]  /*0720*/  IADD3 R7, PT, PT, R14.reuse, UR4, RZ ;  /* 0x000000040e077c10 */ /* 0x040fe4000fffe0ff */
[----:B------:R-:W-:-:S04]  /*0730*/  IADD3 R8, P0, PT, R14, UR4, RZ ;  /* 0x000000040e087c10 */ /* 0x000fc8000ff1e0ff */
[----:B------:R-:W2:Y:S08]  /*0740*/  LDC.64 R2, c[0x0][0x380] ;  /* 0x0000e000ff027b82 */ /* 0x000eb00000000a00 */
[----:B------:R-:W3:Y:S01]  /*0750*/  LDC.64 R4, c[0x0][0x390] ;  /* 0x0000e400ff047b82 */ /* 0x000ee20000000a00 */
[----:B0-----:R-:W-:Y:S02]  /*0760*/  IMAD R11, R9, UR4, R0 ;  /* 0x00000004090b7c24 */ /* 0x001fe4000f8e0200 */
[----:B--2---:R-:W-:Y:S01]  /*0770*/  IMAD.WIDE.U32 R2, R7, 0x4, R2 ;  /* 0x0000000407027825 */ /* 0x004fe200078e0002 */
[----:B------:R-:W-:-:S02]  /*0780*/  IADD3.X R7, PT, PT, RZ, RZ, RZ, P0, !PT ;  /* 0x000000ffff077210 */ /* 0x000fc400007fe4ff */
[----:B-1----:R-:W-:-:S03]  /*0790*/  LEA R6, P0, R8, UR6, 0x2 ;  /* 0x0000000608067c11 */ /* 0x002fc6000f8010ff */
[----:B------:R-:W2:Y:S01]  /*07a0*/  LDG.E R2, desc[UR8][R2.64] ;  /* 0x0000000802027981 */ /* 0x000ea2000c1e1900 */
[----:B------:R-:W-:Y:S01]  /*07b0*/  LEA.HI.X R7, R8, UR7, R7, 0x2, P0 ;  /* 0x0000000708077c11 */ /* 0x000fe200080f1407 */
[----:B---3--:R-:W-:-:S04]  /*07c0*/  IMAD.WIDE R4, R11, 0x4, R4 ;  /* 0x000000040b047825 */ /* 0x008fc800078e0204 */
[----:B------:R-:W3:Y:S01]  /*07d0*/  LDG.E R6, desc[UR8][R6.64+0x4] ;  /* 0x0000040806067981 */ /* 0x000ee2000c1e1900 */
[----:B------:R-:W-:-:S03]  /*07e0*/  IMAD.WIDE R8, R9, 0x4, R4 ;  /* 0x0000000409087825 */ /* 0x000fc600078e0204 */
[----:B------:R-:W2:Y:S04]  /*07f0*/  LDG.E R4, desc[UR8][R4.64] ;  /* 0x0000000804047981 */ /* 0x000ea8000c1e1900 */
[----:B------:R-:W3:Y:S01]  /*0800*/  LDG.E R8, desc[UR8][R8.64] ;  /* 0x0000000808087981 */ /* 0x000ee2000c1e1900 */
[----:B------:R-:W-:Y:S01]  /*0810*/  UIADD3 UR4, UPT, UPT, UR4, 0x2, URZ ;  /* 0x0000000204047890 */ /* 0x000fe2000fffe0ff */
[----:B--2---:R-:W-:-:S04]  /*0820*/  FFMA R17, R2, R4, R17 ;  /* 0x0000000402117223 */ /* 0x004fc80000000011 */
[----:B---3--:R-:W-:-:S07]  /*0830*/  FFMA R17, R6, R8, R17 ;  /* 0x0000000806117223 */ /* 0x008fce0000000011 */
.L_x_4:
[----:B------:R-:W-:Y:S05]  /*0840*/  BRA.U UP1, `(.L_x_0) ;  /* 0x0000000101287547 */ /* 0x000fea000b800000 */
[----:B------:R-:W0:Y:S01]  /*0850*/  LDC R9, c[0x0][0x39c] ;  /* 0x0000e700ff097b82 */ /* 0x000e220000000800 */
[----:B------:R-:W-:-:S07]  /*0860*/  IADD3 R7, PT, PT, R14, UR4, RZ ;  /* 0x000000040e077c10 */ /* 0x000fce000fffe0ff */
[----:B------:R-:W1:Y:S08]  /*0870*/  LDC.64 R2, c[0x0][0x380] ;  /* 0x0000e000ff027b82 */ /* 0x000e700000000a00 */
[----:B------:R-:W2:Y:S01]  /*0880*/  LDC.64 R4, c[0x0][0x390] ;  /* 0x0000e400ff047b82 */ /* 0x000ea20000000a00 */
[----:B0-----:R-:W-:Y:S02]  /*0890*/  IMAD R9, R9, UR4, R0 ;  /* 0x0000000409097c24 */ /* 0x001fe4000f8e0200 */
[----:B-1----:R-:W-:-:S06]  /*08a0*/  IMAD.WIDE.U32 R2, R7, 0x4, R2 ;  /* 0x0000000407027825 */ /* 0x002fcc00078e0002 */
[----:B------:R-:W3:Y:S01]  /*08b0*/  LDG.E R2, desc[UR8][R2.64] ;  /* 0x0000000802027981 */ /* 0x000ee2000c1e1900 */
[----:B--2---:R-:W-:-:S06]  /*08c0*/  IMAD.WIDE R4, R9, 0x4, R4 ;  /* 0x0000000409047825 */ /* 0x004fcc00078e0204 */
[----:B------:R-:W3:Y:S02]  /*08d0*/  LDG.E R4, desc[UR8][R4.64] ;  /* 0x0000000804047981 */ /* 0x000ee4000c1e1900 */
[----:B---3--:R-:W-:-:S07]  /*08e0*/  FFMA R17, R2, R4, R17 ;  /* 0x0000000402117223 */ /* 0x008fce0000000011 */
.L_x_0:
[----:B------:R-:W0:Y:S01]  /*08f0*/  LDC.64 R2, c[0x0][0x3a0] ;  /* 0x0000e800ff027b82 */ /* 0x000e220000000a00 */
[----:B------:R-:W-:-:S04]  /*0900*/  IMAD R15, R15, UR11, R0 ;  /* 0x0000000b0f0f7c24 */ /* 0x000fc8000f8e0200 */
[----:B0-----:R-:W-:-:S05]  /*0910*/  IMAD.WIDE R2, R15, 0x4, R2 ;  /* 0x000000040f027825 */ /* 0x001fca00078e0202 */
[----:B------:R-:W-:Y:S01]  /*0920*/  STG.E desc[UR8][R2.64], R17 ;  /* 0x0000001102007986 */ /* 0x000fe2000c101908 */
[----:B------:R-:W-:Y:S05]  /*0930*/  EXIT ;  /* 0x000000000000794d */ /* 0x000fea0003800000 */
.L_x_5:
[----:B------:R-:W-:-:S00]  /*0940*/  BRA `(.L_x_5) ;  /* 0xfffffffc00fc7947 */ /* 0x000fc0000383ffff */
[----:B------:R-:W-:-:S00]  /*0950*/  NOP ;  /* 0x0000000000007918 */ /* 0x000fc00000000000 */
        /* <DEDUP_REMOVED lines=10> */
.L_x_6:


//--------------------- .nv.shared.reserved.0     --------------------------
	.section	.nv.shared.reserved.0,"aw",@nobits
	.weak		__nv_reservedSMEM_offset_0_alias
	.size		__nv_reservedSMEM_offset_0_alias, 0, 64
	.other		__nv_reservedSMEM_offset_0_alias,@"STO_CUDA_RESERVED_SHARED STV_DEFAULT"
__nv_reservedSMEM_offset_0_alias:
	.zero		0
	.zero		64


//--------------------- .nv.constant0._Z22matrix_multiply_kernelPfiiS_iiS_ii --------------------------
	.section	.nv.constant0._Z22matrix_multiply_kernelPfiiS_iiS_ii,"a",@progbits
	.sectionflags	@""
	.align	4
.nv.constant0._Z22matrix_multiply_kernelPfiiS_iiS_ii:
	.zero		944


//--------------------- SYMBOLS --------------------------

	.type		.nv.reservedSmem.offset0,@object
	.size		.nv.reservedSmem.offset0,0x4
